	.headerflags	@"EF_CUDA_TEXMODE_UNIFIED EF_CUDA_64BIT_ADDRESS EF_CUDA_ACCELERATORS EF_CUDA_SM90 EF_CUDA_VIRTUAL_SM(EF_CUDA_SM90)"
	.elftype	@"ET_EXEC"


//--------------------- .nv.info                  --------------------------
	.section	.nv.info,"",@"SHT_CUDA_INFO"
	.align	4


	//----- nvinfo : EIATTR_REGCOUNT
	.align		4
        /*0000*/ 	.byte	0x04, 0x2f
        /*0002*/ 	.short	(.L_3 - .L_2)
	.align		4
.L_2:
        /*0004*/ 	.word	index@(triton_poi_fused__native_batch_norm_legit_no_training_add_native_batch_norm_backward_relu_25)
        /*0008*/ 	.word	0x0000002a


	//----- nvinfo : EIATTR_MIN_STACK_SIZE
	.align		4
.L_3:
        /*000c*/ 	.byte	0x04, 0x12
        /*000e*/ 	.short	(.L_5 - .L_4)
	.align		4
.L_4:
        /*0010*/ 	.word	index@(triton_poi_fused__native_batch_norm_legit_no_training_add_native_batch_norm_backward_relu_25)
        /*0014*/ 	.word	0x00000000


	//----- nvinfo : EIATTR_FRAME_SIZE
	.align		4
.L_5:
        /*0018*/ 	.byte	0x04, 0x11
        /*001a*/ 	.short	(.L_7 - .L_6)
	.align		4
.L_6:
        /*001c*/ 	.word	index@(triton_poi_fused__native_batch_norm_legit_no_training_add_native_batch_norm_backward_relu_25)
        /*0020*/ 	.word	0x00000000


	//----- nvinfo : EIATTR_MIN_STACK_SIZE
	.align		4
.L_7:
        /*0024*/ 	.byte	0x04, 0x12
        /*0026*/ 	.short	(.L_9 - .L_8)
	.align		4
.L_8:
        /*0028*/ 	.word	index@(triton_poi_fused__native_batch_norm_legit_no_training_add_native_batch_norm_backward_relu_25)
        /*002c*/ 	.word	0x00000000
.L_9:


//--------------------- .nv.info.triton_poi_fused__native_batch_norm_legit_no_training_add_native_batch_norm_backward_relu_25 --------------------------
	.section	.nv.info.triton_poi_fused__native_batch_norm_legit_no_training_add_native_batch_norm_backward_relu_25,"",@"SHT_CUDA_INFO"
	.sectionflags	@""
	.align	4


	//----- nvinfo : EIATTR_CUDA_API_VERSION
	.align		4
        /*0000*/ 	.byte	0x04, 0x37
        /*0002*/ 	.short	(.L_11 - .L_10)
.L_10:
        /*0004*/ 	.word	0x0000007c


	//----- nvinfo : EIATTR_KPARAM_INFO
	.align		4
.L_11:
        /*0008*/ 	.byte	0x04, 0x17
        /*000a*/ 	.short	(.L_13 - .L_12)
.L_12:
        /*000c*/ 	.word	0x00000000
        /*0010*/ 	.short	0x000b
        /*0012*/ 	.short	0x0058
        /*0014*/ 	.byte	0x00, 0xf0, 0x11, 0x00


	//----- nvinfo : EIATTR_KPARAM_INFO
	.align		4
.L_13:
        /*0018*/ 	.byte	0x04, 0x17
        /*001a*/ 	.short	(.L_15 - .L_14)
.L_14:
        /*001c*/ 	.word	0x00000000
        /*0020*/ 	.short	0x000a
        /*0022*/ 	.short	0x0050
        /*0024*/ 	.byte	0x00, 0xf4, 0x21, 0x00


	//----- nvinfo : EIATTR_KPARAM_INFO
	.align		4
.L_15:
        /*0028*/ 	.byte	0x04, 0x17
        /*002a*/ 	.short	(.L_17 - .L_16)
.L_16:
        /*002c*/ 	.word	0x00000000
        /*0030*/ 	.short	0x0009
        /*0032*/ 	.short	0x0048
        /*0034*/ 	.byte	0x00, 0xf4, 0x21, 0x00


	//----- nvinfo : EIATTR_KPARAM_INFO
	.align		4
.L_17:
        /*0038*/ 	.byte	0x04, 0x17
        /*003a*/ 	.short	(.L_19 - .L_18)
.L_18:
        /*003c*/ 	.word	0x00000000
        /*0040*/ 	.short	0x0008
        /*0042*/ 	.short	0x0040
        /*0044*/ 	.byte	0x00, 0xf4, 0x21, 0x00


	//----- nvinfo : EIATTR_KPARAM_INFO
	.align		4
.L_19:
        /*0048*/ 	.byte	0x04, 0x17
        /*004a*/ 	.short	(.L_21 - .L_20)
.L_20:
        /*004c*/ 	.word	0x00000000
        /*0050*/ 	.short	0x0007
        /*0052*/ 	.short	0x0038
        /*0054*/ 	.byte	0x00, 0xf4, 0x21, 0x00


	//----- nvinfo : EIATTR_KPARAM_INFO
	.align		4
.L_21:
        /*0058*/ 	.byte	0x04, 0x17
        /*005a*/ 	.short	(.L_23 - .L_22)
.L_22:
        /*005c*/ 	.word	0x00000000
        /*0060*/ 	.short	0x0006
        /*0062*/ 	.short	0x0030
        /*0064*/ 	.byte	0x00, 0xf4, 0x21, 0x00


	//----- nvinfo : EIATTR_KPARAM_INFO
	.align		4
.L_23:
        /*0068*/ 	.byte	0x04, 0x17
        /*006a*/ 	.short	(.L_25 - .L_24)
.L_24:
        /*006c*/ 	.word	0x00000000
        /*0070*/ 	.short	0x0005
        /*0072*/ 	.short	0x0028
        /*0074*/ 	.byte	0x00, 0xf4, 0x21, 0x00


	//----- nvinfo : EIATTR_KPARAM_INFO
	.align		4
.L_25:
        /*0078*/ 	.byte	0x04, 0x17
        /*007a*/ 	.short	(.L_27 - .L_26)
.L_26:
        /*007c*/ 	.word	0x00000000
        /*0080*/ 	.short	0x0004
        /*0082*/ 	.short	0x0020
        /*0084*/ 	.byte	0x00, 0xf4, 0x21, 0x00


	//----- nvinfo : EIATTR_KPARAM_INFO
	.align		4
.L_27:
        /*0088*/ 	.byte	0x04, 0x17
        /*008a*/ 	.short	(.L_29 - .L_28)
.L_28:
        /*008c*/ 	.word	0x00000000
        /*0090*/ 	.short	0x0003
        /*0092*/ 	.short	0x0018
        /*0094*/ 	.byte	0x00, 0xf4, 0x21, 0x00


	//----- nvinfo : EIATTR_KPARAM_INFO
	.align		4
.L_29:
        /*0098*/ 	.byte	0x04, 0x17
        /*009a*/ 	.short	(.L_31 - .L_30)
.L_30:
        /*009c*/ 	.word	0x00000000
        /*00a0*/ 	.short	0x0002
        /*00a2*/ 	.short	0x0010
        /*00a4*/ 	.byte	0x00, 0xf4, 0x21, 0x00


	//----- nvinfo : EIATTR_KPARAM_INFO
	.align		4
.L_31:
        /*00a8*/ 	.byte	0x04, 0x17
        /*00aa*/ 	.short	(.L_33 - .L_32)
.L_32:
        /*00ac*/ 	.word	0x00000000
        /*00b0*/ 	.short	0x0001
        /*00b2*/ 	.short	0x0008
        /*00b4*/ 	.byte	0x00, 0xf4, 0x21, 0x00


	//----- nvinfo : EIATTR_KPARAM_INFO
	.align		4
.L_33:
        /*00b8*/ 	.byte	0x04, 0x17
        /*00ba*/ 	.short	(.L_35 - .L_34)
.L_34:
        /*00bc*/ 	.word	0x00000000
        /*00c0*/ 	.short	0x0000
        /*00c2*/ 	.short	0x0000
        /*00c4*/ 	.byte	0x00, 0xf4, 0x21, 0x00


	//----- nvinfo : EIATTR_SPARSE_MMA_MASK
	.align		4
.L_35:
        /*00c8*/ 	.byte	0x03, 0x50
        /*00ca*/ 	.short	0x0000


	//----- nvinfo : EIATTR_MAXREG_COUNT
	.align		4
        /*00cc*/ 	.byte	0x03, 0x1b
        /*00ce*/ 	.short	0x00ff


	//----- nvinfo : EIATTR_EXIT_INSTR_OFFSETS
	.align		4
        /*00d0*/ 	.byte	0x04, 0x1c
        /*00d2*/ 	.short	(.L_37 - .L_36)


	//   ....[0]....
.L_36:
        /*00d4*/ 	.word	0x00000a70


	//----- nvinfo : EIATTR_REQNTID
	.align		4
.L_37:
        /*00d8*/ 	.byte	0x04, 0x10
        /*00da*/ 	.short	(.L_39 - .L_38)
.L_38:
        /*00dc*/ 	.word	0x00000080
        /*00e0*/ 	.word	0x00000001
        /*00e4*/ 	.word	0x00000001


	//----- nvinfo : EIATTR_CBANK_PARAM_SIZE
	.align		4
.L_39:
        /*00e8*/ 	.byte	0x03, 0x19
        /*00ea*/ 	.short	0x005c


	//----- nvinfo : EIATTR_PARAM_CBANK
	.align		4
        /*00ec*/ 	.byte	0x04, 0x0a
        /*00ee*/ 	.short	(.L_41 - .L_40)
	.align		4
.L_40:
        /*00f0*/ 	.word	index@(.nv.constant0.triton_poi_fused__native_batch_norm_legit_no_training_add_native_batch_norm_backward_relu_25)
        /*00f4*/ 	.short	0x0210
        /*00f6*/ 	.short	0x005c


	//----- nvinfo : EIATTR_SW_WAR
	.align		4
.L_41:
        /*00f8*/ 	.byte	0x04, 0x36
        /*00fa*/ 	.short	(.L_43 - .L_42)
.L_42:
        /*00fc*/ 	.word	0x00000008
.L_43:


//--------------------- .nv.callgraph             --------------------------
	.section	.nv.callgraph,"",@"SHT_CUDA_CALLGRAPH"
	.align	4
	.sectionentsize	8
	.align		4
        /*0000*/ 	.word	0x00000000
	.align		4
        /*0004*/ 	.word	0xffffffff
	.align		4
        /*0008*/ 	.word	0x00000000
	.align		4
        /*000c*/ 	.word	0xfffffffe
	.align		4
        /*0010*/ 	.word	0x00000000
	.align		4
        /*0014*/ 	.word	0xfffffffd
	.align		4
        /*0018*/ 	.word	0x00000000
	.align		4
        /*001c*/ 	.word	0xfffffffc


//--------------------- .nv.constant4             --------------------------
	.section	.nv.constant4,"a",@progbits
	.align	8
	.align		8
.nv.constant4:
        /*0000*/ 	.dword	_$_str
	.align		8
        /*0008*/ 	.dword	_$_str_$_2


//--------------------- .text.triton_poi_fused__native_batch_norm_legit_no_training_add_native_batch_norm_backward_relu_25 --------------------------
	.section	.text.triton_poi_fused__native_batch_norm_legit_no_training_add_native_batch_norm_backward_relu_25,"ax",@progbits
	.align	128
        .global         triton_poi_fused__native_batch_norm_legit_no_training_add_native_batch_norm_backward_relu_25
        .type           triton_poi_fused__native_batch_norm_legit_no_training_add_native_batch_norm_backward_relu_25,@function
        .size           triton_poi_fused__native_batch_norm_legit_no_training_add_native_batch_norm_backward_relu_25,(.L_x_1 - triton_poi_fused__native_batch_norm_legit_no_training_add_native_batch_norm_backward_relu_25)
        .other          triton_poi_fused__native_batch_norm_legit_no_training_add_native_batch_norm_backward_relu_25,@"STO_CUDA_ENTRY STV_DEFAULT"
triton_poi_fused__native_batch_norm_legit_no_training_add_native_batch_norm_backward_relu_25:
.text.triton_poi_fused__native_batch_norm_legit_no_training_add_native_batch_norm_backward_relu_25:
[----:B------:R-:W-:Y:S01]  /*0000*/  LDC R1, c[0x0][0x28] ;  /* 0x00000a00ff017b82 */ /* 0x000fe20000000800 */
[----:B------:R-:W1:Y:S07]  /*0010*/  S2R R0, SR_TID.X ;  /* 0x0000000000007919 */ /* 0x000e6e0000002100 */
[----:B------:R-:W2:Y:S01]  /*0020*/  LDC.64 R28, c[0x0][0x240] ;  /* 0x00009000ff1c7b82 */ /* 0x000ea20000000a00 */
[----:B------:R-:W-:Y:S01]  /*0030*/  ULDC.64 UR4, c[0x0][0x208] ;  /* 0x0000820000047ab9 */ /* 0x000fe20000000a00 */
[----:B------:R-:W3:Y:S06]  /*0040*/  S2R R5, SR_CTAID.X ;  /* 0x0000000000057919 */ /* 0x000eec0000002500 */
[----:B------:R-:W4:Y:S08]  /*0050*/  LDC.64 R34, c[0x0][0x210] ;  /* 0x00008400ff227b82 */ /* 0x000f300000000a00 */
[----:B------:R-:W5:Y:S08]  /*0060*/  LDC.64 R36, c[0x0][0x218] ;  /* 0x00008600ff247b82 */ /* 0x000f700000000a00 */
[----:B------:R-:W5:Y:S01]  /*0070*/  LDC.64 R38, c[0x0][0x220] ;  /* 0x00008800ff267b82 */ /* 0x000f620000000a00 */
[----:B-1----:R-:W-:-:S02]  /*0080*/  SHF.L.U32 R0, R0, 0x2, RZ ;  /* 0x0000000200007819 */ /* 0x002fc400000006ff */
[----:B---3--:R-:W-:Y:S02]  /*0090*/  SHF.R.S32.HI R3, RZ, 0x15, R5 ;  /* 0x00000015ff037819 */ /* 0x008fe40000011405 */
[----:B------:R-:W-:Y:S02]  /*00a0*/  LOP3.LUT R0, R0, 0x1fc, RZ, 0xc0, !PT ;  /* 0x000001fc00007812 */ /* 0x000fe400078ec0ff */
[----:B------:R-:W-:Y:S02]  /*00b0*/  SGXT R3, R3, 0x1 ;  /* 0x000000010303781a */ /* 0x000fe40000000200 */
[----:B------:R-:W-:-:S04]  /*00c0*/  LEA R0, R5, R0, 0xa ;  /* 0x0000000005007211 */ /* 0x000fc800078e50ff */
[----:B------:R-:W-:-:S04]  /*00d0*/  LEA.HI R3, R3, R0, RZ, 0x7 ;  /* 0x0000000003037211 */ /* 0x000fc800078f38ff */
[----:B------:R-:W-:-:S04]  /*00e0*/  LOP3.LUT R3, R3, 0xffffff80, RZ, 0xc0, !PT ;  /* 0xffffff8003037812 */ /* 0x000fc800078ec0ff */
[----:B------:R-:W-:-:S05]  /*00f0*/  IADD3 R32, R0, -R3, RZ ;  /* 0x8000000300207210 */ /* 0x000fca0007ffe0ff */
[----:B--2---:R-:W-:-:S06]  /*0100*/  IMAD.WIDE R28, R32, 0x4, R28 ;  /* 0x00000004201c7825 */ /* 0x004fcc00078e021c */
[----:B------:R-:W2:Y:S01]  /*0110*/  LDG.E.EL.128 R28, desc[UR4][R28.64] ;  /* 0x000000041c1c7981 */ /* 0x000ea2000c2e1d00 */
[----:B----4-:R-:W-:-:S04]  /*0120*/  IMAD.WIDE R34, R0, 0x4, R34 ;  /* 0x0000000400227825 */ /* 0x010fc800078e0222 */
[C---:B-----5:R-:W-:Y:S01]  /*0130*/  IMAD.WIDE R36, R0.reuse, 0x4, R36 ;  /* 0x0000000400247825 */ /* 0x060fe200078e0224 */
[----:B------:R-:W3:Y:S04]  /*0140*/  LDG.E.128 R24, desc[UR4][R34.64] ;  /* 0x0000000422187981 */ /* 0x000ee8000c1e1d00 */
[----:B------:R-:W3:Y:S04]  /*0150*/  LDG.E.128 R20, desc[UR4][R36.64] ;  /* 0x0000000424147981 */ /* 0x000ee8000c1e1d00 */
[----:B------:R-:W4:Y:S04]  /*0160*/  LDG.E.128 R8, desc[UR4][R34.64+0x800] ;  /* 0x0008000422087981 */ /* 0x000f28000c1e1d00 */
[----:B------:R-:W4:Y:S01]  /*0170*/  LDG.E.128 R16, desc[UR4][R36.64+0x800] ;  /* 0x0008000424107981 */ /* 0x000f22000c1e1d00 */
[----:B0-----:R-:W-:-:S05]  /*0180*/  IMAD.WIDE R38, R0, 0x4, R38 ;  /* 0x0000000400267825 */ /* 0x001fca00078e0226 */
[----:B------:R-:W5:Y:S04]  /*0190*/  LDG.E.128 R12, desc[UR4][R38.64] ;  /* 0x00000004260c7981 */ /* 0x000f68000c1e1d00 */
[----:B------:R0:W3:Y:S02]  /*01a0*/  LDG.E.128 R4, desc[UR4][R38.64+0x800] ;  /* 0x0008000426047981 */ /* 0x0000e4000c1e1d00 */
[----:B0-----:R-:W0:Y:S02]  /*01b0*/  LDC.64 R38, c[0x0][0x228] ;  /* 0x00008a00ff267b82 */ /* 0x001e240000000a00 */
[----:B0-----:R-:W-:-:S04]  /*01c0*/  IMAD.WIDE R38, R0, 0x4, R38 ;  /* 0x0000000400267825 */ /* 0x001fc800078e0226 */
[----:B--2---:R-:W-:Y:S01]  /*01d0*/  FADD R3, R28, 9.9999997473787516356e-06 ;  /* 0x3727c5ac1c037421 */ /* 0x004fe20000000000 */
[----:B------:R-:W-:Y:S01]  /*01e0*/  FADD R29, R29, 9.9999997473787516356e-06 ;  /* 0x3727c5ac1d1d7421 */ /* 0x000fe20000000000 */
[----:B------:R-:W-:Y:S01]  /*01f0*/  FADD R30, R30, 9.9999997473787516356e-06 ;  /* 0x3727c5ac1e1e7421 */ /* 0x000fe20000000000 */
[----:B------:R-:W-:Y:S01]  /*0200*/  FADD R31, R31, 9.9999997473787516356e-06 ;  /* 0x3727c5ac1f1f7421 */ /* 0x000fe20000000000 */
[----:B------:R-:W0:Y:S08]  /*0210*/  MUFU.SQRT R2, R3 ;  /* 0x0000000300027308 */ /* 0x000e300000002000 */
[----:B------:R-:W1:Y:S01]  /*0220*/  MUFU.SQRT R29, R29 ;  /* 0x0000001d001d7308 */ /* 0x000e620000002000 */
[----:B0-----:R-:W-:-:S07]  /*0230*/  FSETP.GT.AND P6, PT, R2, 8.50705917302346158658e+37, PT ;  /* 0x7e8000000200780b */ /* 0x001fce0003fc4000 */
[----:B------:R0:W2:Y:S01]  /*0240*/  MUFU.SQRT R28, R30 ;  /* 0x0000001e001c7308 */ /* 0x0000a20000002000 */
[----:B------:R-:W-:Y:S02]  /*0250*/  FSETP.GEU.AND P5, PT, R2, 1.175494350822287508e-38, PT ;  /* 0x008000000200780b */ /* 0x000fe40003fae000 */
[----:B-1----:R-:W-:-:S05]  /*0260*/  FSETP.GT.AND P4, PT, R29, 8.50705917302346158658e+37, PT ;  /* 0x7e8000001d00780b */ /* 0x002fca0003f84000 */
[----:B------:R-:W1:Y:S01]  /*0270*/  MUFU.SQRT R31, R31 ;  /* 0x0000001f001f7308 */ /* 0x000e620000002000 */
[----:B0-----:R-:W-:Y:S01]  /*0280*/  HFMA2.MMA R30, -RZ, RZ, 1.625, 0 ;  /* 0x3e800000ff1e7435 */ /* 0x001fe200000001ff */
[----:B------:R-:W-:Y:S01]  /*0290*/  FSETP.GEU.AND P3, PT, R29, 1.175494350822287508e-38, PT ;  /* 0x008000001d00780b */ /* 0x000fe20003f6e000 */
[----:B------:R-:W-:Y:S01]  /*02a0*/  @P6 FMUL R2, R2, 0.25 ;  /* 0x3e80000002026820 */ /* 0x000fe20000400000 */
[----:B--2---:R-:W-:-:S03]  /*02b0*/  FSETP.GT.AND P2, PT, R28, 8.50705917302346158658e+37, PT ;  /* 0x7e8000001c00780b */ /* 0x004fc60003f44000 */
[----:B------:R-:W-:Y:S01]  /*02c0*/  @!P5 FMUL R2, R2, 16777216 ;  /* 0x4b8000000202d820 */ /* 0x000fe20000400000 */
[----:B------:R-:W-:-:S03]  /*02d0*/  FSETP.GEU.AND P0, PT, R28, 1.175494350822287508e-38, PT ;  /* 0x008000001c00780b */ /* 0x000fc60003f0e000 */
[C---:B------:R-:W-:Y:S01]  /*02e0*/  FSEL R36, R30.reuse, 1, P6 ;  /* 0x3f8000001e247808 */ /* 0x040fe20003000000 */
[----:B------:R-:W-:Y:S01]  /*02f0*/  @P4 FMUL R29, R29, 0.25 ;  /* 0x3e8000001d1d4820 */ /* 0x000fe20000400000 */
[----:B------:R0:W2:Y:S01]  /*0300*/  MUFU.RCP R3, R2 ;  /* 0x0000000200037308 */ /* 0x0000a20000001000 */
[----:B------:R-:W-:Y:S02]  /*0310*/  FSEL R33, R30, 1, P2 ;  /* 0x3f8000001e217808 */ /* 0x000fe40001000000 */
[----:B-1----:R-:W-:Y:S01]  /*0320*/  FSETP.GT.AND P1, PT, R31, 8.50705917302346158658e+37, PT ;  /* 0x7e8000001f00780b */ /* 0x002fe20003f24000 */
[----:B------:R-:W-:Y:S01]  /*0330*/  @!P3 FMUL R29, R29, 16777216 ;  /* 0x4b8000001d1db820 */ /* 0x000fe20000400000 */
[----:B------:R-:W-:Y:S01]  /*0340*/  FSETP.GEU.AND P6, PT, R31, 1.175494350822287508e-38, PT ;  /* 0x008000001f00780b */ /* 0x000fe20003fce000 */
[----:B------:R-:W-:Y:S01]  /*0350*/  @!P5 FMUL R36, R36, 16777216 ;  /* 0x4b8000002424d820 */ /* 0x000fe20000400000 */
[----:B------:R-:W-:Y:S01]  /*0360*/  @P2 FMUL R28, R28, 0.25 ;  /* 0x3e8000001c1c2820 */ /* 0x000fe20000400000 */
[----:B0-----:R-:W-:-:S02]  /*0370*/  FSEL R2, R30, 1, P4 ;  /* 0x3f8000001e027808 */ /* 0x001fc40002000000 */
[----:B------:R-:W0:Y:S01]  /*0380*/  MUFU.RCP R29, R29 ;  /* 0x0000001d001d7308 */ /* 0x000e220000001000 */
[----:B------:R-:W-:Y:S01]  /*0390*/  @!P0 FMUL R28, R28, 16777216 ;  /* 0x4b8000001c1c8820 */ /* 0x000fe20000400000 */
[----:B------:R-:W-:Y:S01]  /*03a0*/  FSEL R30, R30, 1, P1 ;  /* 0x3f8000001e1e7808 */ /* 0x000fe20000800000 */
[----:B------:R-:W-:Y:S01]  /*03b0*/  @!P0 FMUL R33, R33, 16777216 ;  /* 0x4b80000021218820 */ /* 0x000fe20000400000 */
[----:B------:R-:W-:Y:S01]  /*03c0*/  @!P3 FMUL R2, R2, 16777216 ;  /* 0x4b8000000202b820 */ /* 0x000fe20000400000 */
[----:B--2---:R-:W-:Y:S01]  /*03d0*/  FMUL R3, R3, R36 ;  /* 0x0000002403037220 */ /* 0x004fe20000400000 */
[----:B------:R-:W-:Y:S01]  /*03e0*/  @P1 FMUL R31, R31, 0.25 ;  /* 0x3e8000001f1f1820 */ /* 0x000fe20000400000 */
[----:B---3--:R-:W-:Y:S01]  /*03f0*/  FADD R36, R27, R23 ;  /* 0x000000171b247221 */ /* 0x008fe20000000000 */
[----:B------:R-:W1:Y:S01]  /*0400*/  MUFU.RCP R28, R28 ;  /* 0x0000001c001c7308 */ /* 0x000e620000001000 */
[----:B------:R-:W-:Y:S01]  /*0410*/  @!P6 FMUL R30, R30, 16777216 ;  /* 0x4b8000001e1ee820 */ /* 0x000fe20000400000 */
[----:B------:R-:W-:Y:S01]  /*0420*/  @!P6 FMUL R31, R31, 16777216 ;  /* 0x4b8000001f1fe820 */ /* 0x000fe20000400000 */
[----:B0-----:R-:W-:-:S05]  /*0430*/  FMUL R2, R29, R2 ;  /* 0x000000021d027220 */ /* 0x001fca0000400000 */
[----:B------:R-:W0:Y:S01]  /*0440*/  MUFU.RCP R31, R31 ;  /* 0x0000001f001f7308 */ /* 0x000e220000001000 */
[----:B-1----:R-:W-:Y:S01]  /*0450*/  FMUL R29, R28, R33 ;  /* 0x000000211c1d7220 */ /* 0x002fe20000400000 */
[----:B------:R-:W-:Y:S01]  /*0460*/  FADD R33, R24, R20 ;  /* 0x0000001418217221 */ /* 0x000fe20000000000 */
[----:B------:R-:W-:Y:S01]  /*0470*/  FADD R20, R25, R21 ;  /* 0x0000001519147221 */ /* 0x000fe20000000000 */
[----:B------:R-:W-:Y:S02]  /*0480*/  FADD R21, R26, R22 ;  /* 0x000000161a157221 */ /* 0x000fe40000000000 */
[----:B------:R-:W2:Y:S01]  /*0490*/  LDG.E.128 R24, desc[UR4][R38.64] ;  /* 0x0000000426187981 */ /* 0x000ea2000c1e1d00 */
[----:B0-----:R-:W-:Y:S01]  /*04a0*/  FMUL R28, R31, R30 ;  /* 0x0000001e1f1c7220 */ /* 0x001fe20000400000 */
[----:B----4-:R-:W-:Y:S01]  /*04b0*/  FADD R31, R8, R16 ;  /* 0x00000010081f7221 */ /* 0x010fe20000000000 */
[----:B------:R-:W-:Y:S01]  /*04c0*/  FADD R30, R9, R17 ;  /* 0x00000011091e7221 */ /* 0x000fe20000000000 */
[----:B------:R-:W-:Y:S01]  /*04d0*/  FADD R17, R10, R18 ;  /* 0x000000120a117221 */ /* 0x000fe20000000000 */
[----:B------:R-:W-:-:S02]  /*04e0*/  FADD R16, R11, R19 ;  /* 0x000000130b107221 */ /* 0x000fc40000000000 */
[----:B------:R0:W3:Y:S01]  /*04f0*/  LDG.E.128 R8, desc[UR4][R38.64+0x800] ;  /* 0x0008000426087981 */ /* 0x0000e2000c1e1d00 */
[----:B------:R-:W1:Y:S01]  /*0500*/  LDC.64 R18, c[0x0][0x230] ;  /* 0x00008c00ff127b82 */ /* 0x000e620000000a00 */
[----:B-----5:R-:W-:Y:S01]  /*0510*/  FADD R36, R15, R36 ;  /* 0x000000240f247221 */ /* 0x020fe20000000000 */
[----:B------:R-:W-:Y:S01]  /*0520*/  FADD R15, R14, R21 ;  /* 0x000000150e0f7221 */ /* 0x000fe20000000000 */
[----:B------:R-:W-:Y:S01]  /*0530*/  FADD R14, R13, R20 ;  /* 0x000000140d0e7221 */ /* 0x000fe20000000000 */
[----:B------:R-:W-:Y:S01]  /*0540*/  FADD R33, R12, R33 ;  /* 0x000000210c217221 */ /* 0x000fe20000000000 */
[----:B------:R-:W-:Y:S01]  /*0550*/  FADD R12, R7, R16 ;  /* 0x00000010070c7221 */ /* 0x000fe20000000000 */
[----:B------:R-:W-:Y:S02]  /*0560*/  FADD R13, R6, R17 ;  /* 0x00000011060d7221 */ /* 0x000fe40000000000 */
[----:B0-----:R-:W0:Y:S01]  /*0570*/  LDC.64 R38, c[0x0][0x238] ;  /* 0x00008e00ff267b82 */ /* 0x001e220000000a00 */
[----:B-1----:R-:W-:-:S05]  /*0580*/  IMAD.WIDE R18, R0, 0x4, R18 ;  /* 0x0000000400127825 */ /* 0x002fca00078e0212 */
[----:B------:R1:W4:Y:S04]  /*0590*/  LDG.E.128 R20, desc[UR4][R18.64] ;  /* 0x0000000412147981 */ /* 0x000328000c1e1d00 */
[----:B------:R-:W1:Y:S01]  /*05a0*/  LDG.E.128 R16, desc[UR4][R18.64+0x800] ;  /* 0x0008000412107981 */ /* 0x000e62000c1e1d00 */
[----:B------:R-:W-:Y:S01]  /*05b0*/  FADD R6, R5, R30 ;  /* 0x0000001e05067221 */ /* 0x000fe20000000000 */
[----:B------:R-:W-:Y:S01]  /*05c0*/  FADD R5, R4, R31 ;  /* 0x0000001f04057221 */ /* 0x000fe20000000000 */
[----:B--2---:R-:W-:Y:S01]  /*05d0*/  FADD R30, R25, R14 ;  /* 0x0000000e191e7221 */ /* 0x004fe20000000000 */
[----:B------:R-:W-:Y:S02]  /*05e0*/  FADD R31, R26, R15 ;  /* 0x0000000f1a1f7221 */ /* 0x000fe40000000000 */
[----:B------:R-:W2:Y:S01]  /*05f0*/  LDC.64 R14, c[0x0][0x250] ;  /* 0x00009400ff0e7b82 */ /* 0x000ea20000000a00 */
[----:B---3--:R-:W-:-:S07]  /*0600*/  FADD R25, R8, R5 ;  /* 0x0000000508197221 */ /* 0x008fce0000000000 */
[----:B------:R-:W3:Y:S01]  /*0610*/  LDC.64 R4, c[0x0][0x248] ;  /* 0x00009200ff047b82 */ /* 0x000ee20000000a00 */
[----:B------:R-:W-:Y:S01]  /*0620*/  FADD R26, R27, R36 ;  /* 0x000000241b1a7221 */ /* 0x000fe20000000000 */
[----:B------:R-:W-:Y:S01]  /*0630*/  FADD R36, R9, R6 ;  /* 0x0000000609247221 */ /* 0x000fe20000000000 */
[----:B0-----:R-:W-:-:S04]  /*0640*/  IMAD.WIDE R6, R32, 0x4, R38 ;  /* 0x0000000420067825 */ /* 0x001fc800078e0226 */
[----:B------:R-:W-:Y:S01]  /*0650*/  FADD R12, R11, R12 ;  /* 0x0000000c0b0c7221 */ /* 0x000fe20000000000 */
[----:B------:R-:W-:Y:S01]  /*0660*/  FADD R27, R10, R13 ;  /* 0x0000000d0a1b7221 */ /* 0x000fe20000000000 */
[----:B--2---:R-:W-:-:S04]  /*0670*/  IMAD.WIDE R14, R32, 0x4, R14 ;  /* 0x00000004200e7825 */ /* 0x004fc800078e020e */
[----:B---3--:R-:W-:Y:S02]  /*0680*/  IMAD.WIDE R8, R32, 0x4, R4 ;  /* 0x0000000420087825 */ /* 0x008fe400078e0204 */
[----:B------:R-:W2:Y:S04]  /*0690*/  LDG.E.EL.128 R4, desc[UR4][R6.64] ;  /* 0x0000000406047981 */ /* 0x000ea8000c2e1d00 */
[----:B------:R-:W3:Y:S01]  /*06a0*/  LDG.E.EL.128 R8, desc[UR4][R8.64] ;  /* 0x0000000408087981 */ /* 0x000ee2000c2e1d00 */
[----:B-1----:R-:W-:-:S03]  /*06b0*/  FADD R19, R19, R12 ;  /* 0x0000000c13137221 */ /* 0x002fc60000000000 */
[----:B------:R-:W3:Y:S01]  /*06c0*/  LDG.E.EL.128 R12, desc[UR4][R14.64] ;  /* 0x000000040e0c7981 */ /* 0x000ee2000c2e1d00 */
[----:B----4-:R-:W-:Y:S01]  /*06d0*/  FADD R23, R23, R26 ;  /* 0x0000001a17177221 */ /* 0x010fe20000000000 */
[----:B------:R-:W-:Y:S01]  /*06e0*/  FADD R22, R22, R31 ;  /* 0x0000001f16167221 */ /* 0x000fe20000000000 */
[----:B------:R-:W-:Y:S01]  /*06f0*/  FADD R18, R18, R27 ;  /* 0x0000001b12127221 */ /* 0x000fe20000000000 */
[----:B------:R-:W-:Y:S01]  /*0700*/  FADD R21, R21, R30 ;  /* 0x0000001e15157221 */ /* 0x000fe20000000000 */
[----:B------:R-:W-:Y:S01]  /*0710*/  FADD R17, R17, R36 ;  /* 0x0000002411117221 */ /* 0x000fe20000000000 */
[----:B------:R-:W-:Y:S01]  /*0720*/  FADD R33, R24, R33 ;  /* 0x0000002118217221 */ /* 0x000fe20000000000 */
[----:B------:R-:W-:-:S03]  /*0730*/  FADD R16, R16, R25 ;  /* 0x0000001910107221 */ /* 0x000fc60000000000 */
[----:B------:R-:W-:Y:S02]  /*0740*/  FADD R20, R20, R33 ;  /* 0x0000002114147221 */ /* 0x000fe40000000000 */
[----:B------:R-:W-:Y:S04]  /*0750*/  STG.E.128 desc[UR4][R34.64+0x800], R16 ;  /* 0x0008001022007986 */ /* 0x000fe8000c101d04 */
[----:B------:R-:W-:Y:S01]  /*0760*/  STG.E.128 desc[UR4][R34.64], R20 ;  /* 0x0000001422007986 */ /* 0x000fe2000c101d04 */
[C---:B--2---:R-:W-:Y:S01]  /*0770*/  FADD R31, -R7.reuse, R23 ;  /* 0x00000017071f7221 */ /* 0x044fe20000000100 */
[----:B------:R-:W-:-:S03]  /*0780*/  FADD R27, -R7, R19 ;  /* 0x00000013071b7221 */ /* 0x000fc60000000100 */
[C---:B------:R-:W-:Y:S01]  /*0790*/  FMUL R26, R28.reuse, R31 ;  /* 0x0000001f1c1a7220 */ /* 0x040fe20000400000 */
[----:B------:R-:W-:Y:S01]  /*07a0*/  FMUL R28, R28, R27 ;  /* 0x0000001b1c1c7220 */ /* 0x000fe20000400000 */
[C---:B------:R-:W-:Y:S02]  /*07b0*/  FADD R30, -R6.reuse, R22 ;  /* 0x00000016061e7221 */ /* 0x040fe40000000100 */
[C-C-:B---3--:R-:W-:Y:S01]  /*07c0*/  FFMA R7, R11.reuse, R26, R15.reuse ;  /* 0x0000001a0b077223 */ /* 0x148fe2000000000f */
[----:B------:R-:W-:Y:S01]  /*07d0*/  FADD R26, -R6, R18 ;  /* 0x00000012061a7221 */ /* 0x000fe20000000100 */
[----:B------:R-:W-:Y:S01]  /*07e0*/  FFMA R11, R11, R28, R15 ;  /* 0x0000001c0b0b7223 */ /* 0x000fe2000000000f */
[C---:B------:R-:W-:Y:S02]  /*07f0*/  FMUL R15, R29.reuse, R30 ;  /* 0x0000001e1d0f7220 */ /* 0x040fe40000400000 */
[----:B------:R-:W-:Y:S02]  /*0800*/  FMUL R29, R29, R26 ;  /* 0x0000001a1d1d7220 */ /* 0x000fe40000400000 */
[----:B------:R-:W-:-:S02]  /*0810*/  FFMA R6, R10, R15, R14 ;  /* 0x0000000f0a067223 */ /* 0x000fc4000000000e */
[----:B------:R-:W-:Y:S01]  /*0820*/  FFMA R10, R10, R29, R14 ;  /* 0x0000001d0a0a7223 */ /* 0x000fe2000000000e */
[C---:B------:R-:W-:Y:S01]  /*0830*/  FADD R29, -R5.reuse, R21 ;  /* 0x00000015051d7221 */ /* 0x040fe20000000100 */
[----:B------:R-:W-:Y:S01]  /*0840*/  FADD R25, -R5, R17 ;  /* 0x0000001105197221 */ /* 0x000fe20000000100 */
[C---:B------:R-:W-:Y:S01]  /*0850*/  FADD R24, -R4.reuse, R16 ;  /* 0x0000001004187221 */ /* 0x040fe20000000100 */
[----:B------:R-:W-:Y:S01]  /*0860*/  FADD R28, -R4, R20 ;  /* 0x00000014041c7221 */ /* 0x000fe20000000100 */
[C---:B------:R-:W-:Y:S01]  /*0870*/  FMUL R32, R2.reuse, R29 ;  /* 0x0000001d02207220 */ /* 0x040fe20000400000 */
[----:B------:R-:W-:Y:S01]  /*0880*/  FMUL R2, R2, R25 ;  /* 0x0000001902027220 */ /* 0x000fe20000400000 */
[----:B------:R-:W0:Y:S02]  /*0890*/  LDC.64 R14, c[0x0][0x258] ;  /* 0x00009600ff0e7b82 */ /* 0x000e240000000a00 */
[C-C-:B------:R-:W-:Y:S01]  /*08a0*/  FFMA R5, R9.reuse, R32, R13.reuse ;  /* 0x0000002009057223 */ /* 0x140fe2000000000d */
[----:B------:R-:W-:Y:S01]  /*08b0*/  FFMA R9, R9, R2, R13 ;  /* 0x0000000209097223 */ /* 0x000fe2000000000d */
[C---:B------:R-:W-:Y:S01]  /*08c0*/  FMUL R13, R3.reuse, R24 ;  /* 0x00000018030d7220 */ /* 0x040fe20000400000 */
[----:B------:R-:W-:-:S03]  /*08d0*/  FMUL R33, R3, R28 ;  /* 0x0000001c03217220 */ /* 0x000fc60000400000 */
[----:B------:R-:W1:Y:S01]  /*08e0*/  LDC.64 R2, c[0x0][0x260] ;  /* 0x00009800ff027b82 */ /* 0x000e620000000a00 */
[C-C-:B------:R-:W-:Y:S01]  /*08f0*/  FFMA R4, R8.reuse, R33, R12.reuse ;  /* 0x0000002108047223 */ /* 0x140fe2000000000c */
[----:B------:R-:W-:Y:S01]  /*0900*/  FFMA R8, R8, R13, R12 ;  /* 0x0000000d08087223 */ /* 0x000fe2000000000c */
[C---:B------:R-:W-:Y:S02]  /*0910*/  FSETP.GEU.AND P6, PT, R11.reuse, RZ, PT ;  /* 0x000000ff0b00720b */ /* 0x040fe40003fce000 */
[----:B------:R-:W-:Y:S02]  /*0920*/  FSETP.GEU.AND P5, PT, R10, RZ, PT ;  /* 0x000000ff0a00720b */ /* 0x000fe40003fae000 */
[----:B------:R-:W-:Y:S02]  /*0930*/  SEL R11, R11, RZ, P6 ;  /* 0x000000ff0b0b7207 */ /* 0x000fe40003000000 */
[----:B------:R-:W-:Y:S02]  /*0940*/  FSETP.GEU.AND P4, PT, R9, RZ, PT ;  /* 0x000000ff0900720b */ /* 0x000fe40003f8e000 */
[----:B------:R-:W-:-:S02]  /*0950*/  FSETP.GEU.AND P0, PT, R8, RZ, PT ;  /* 0x000000ff0800720b */ /* 0x000fc40003f0e000 */
[----:B------:R-:W-:Y:S02]  /*0960*/  FSETP.GEU.AND P3, PT, R7, RZ, PT ;  /* 0x000000ff0700720b */ /* 0x000fe40003f6e000 */
[----:B------:R-:W-:Y:S02]  /*0970*/  FSETP.GEU.AND P2, PT, R6, RZ, PT ;  /* 0x000000ff0600720b */ /* 0x000fe40003f4e000 */
[----:B------:R-:W-:Y:S02]  /*0980*/  FSETP.GEU.AND P1, PT, R5, RZ, PT ;  /* 0x000000ff0500720b */ /* 0x000fe40003f2e000 */
[----:B------:R-:W-:Y:S01]  /*0990*/  FSETP.GEU.AND P6, PT, R4, RZ, PT ;  /* 0x000000ff0400720b */ /* 0x000fe20003fce000 */
[----:B0-----:R-:W-:Y:S01]  /*09a0*/  IMAD.WIDE R14, R0, 0x4, R14 ;  /* 0x00000004000e7825 */ /* 0x001fe200078e020e */
[----:B------:R-:W-:Y:S02]  /*09b0*/  SEL R10, R10, RZ, P5 ;  /* 0x000000ff0a0a7207 */ /* 0x000fe40002800000 */
[----:B------:R-:W-:Y:S01]  /*09c0*/  SEL R9, R9, RZ, P4 ;  /* 0x000000ff09097207 */ /* 0x000fe20002000000 */
[----:B-1----:R-:W-:Y:S01]  /*09d0*/  IMAD.WIDE R2, R0, 0x4, R2 ;  /* 0x0000000400027825 */ /* 0x002fe200078e0202 */
[----:B------:R-:W-:-:S02]  /*09e0*/  SEL R7, R7, RZ, P3 ;  /* 0x000000ff07077207 */ /* 0x000fc40001800000 */
[----:B------:R-:W-:Y:S02]  /*09f0*/  SEL R6, R6, RZ, P2 ;  /* 0x000000ff06067207 */ /* 0x000fe40001000000 */
[----:B------:R-:W-:Y:S02]  /*0a00*/  SEL R5, R5, RZ, P1 ;  /* 0x000000ff05057207 */ /* 0x000fe40000800000 */
[----:B------:R-:W-:Y:S02]  /*0a10*/  SEL R4, R4, RZ, P6 ;  /* 0x000000ff04047207 */ /* 0x000fe40003000000 */
[----:B------:R-:W-:-:S03]  /*0a20*/  SEL R8, R8, RZ, P0 ;  /* 0x000000ff08087207 */ /* 0x000fc60000000000 */
[----:B------:R-:W-:Y:S04]  /*0a30*/  STG.E.128 desc[UR4][R14.64], R4 ;  /* 0x000000040e007986 */ /* 0x000fe8000c101d04 */
[----:B------:R-:W-:Y:S04]  /*0a40*/  STG.E.128 desc[UR4][R14.64+0x800], R8 ;  /* 0x000800080e007986 */ /* 0x000fe8000c101d04 */
[----:B------:R-:W-:Y:S04]  /*0a50*/  STG.E.128 desc[UR4][R2.64], R28 ;  /* 0x0000001c02007986 */ /* 0x000fe8000c101d04 */
[----:B------:R-:W-:Y:S01]  /*0a60*/  STG.E.128 desc[UR4][R2.64+0x800], R24 ;  /* 0x0008001802007986 */ /* 0x000fe2000c101d04 */
[----:B------:R-:W-:Y:S05]  /*0a70*/  EXIT ;  /* 0x000000000000794d */ /* 0x000fea0003800000 */
.L_x_0:
[----:B------:R-:W-:-:S00]  /*0a80*/  BRA `(.L_x_0) ;  /* 0xfffffffc00fc7947 */ /* 0x000fc0000383ffff */
[----:B------:R-:W-:-:S00]  /*0a90*/  NOP ;  /* 0x0000000000007918 */ /* 0x000fc00000000000 */
        /* <DEDUP_REMOVED lines=14> */
.L_x_1:


//--------------------- .nv.global.init           --------------------------
	.section	.nv.global.init,"aw",@progbits
.nv.global.init:
	.type		_$_str,@object
	.size		_$_str,(_$_str_$_2 - _$_str)
_$_str:
        /*0000*/ 	.byte	0x5f, 0x5f, 0x43, 0x55, 0x44, 0x41, 0x5f, 0x46, 0x54, 0x5a, 0x00
	.type		_$_str_$_2,@object
	.size		_$_str_$_2,(.L_1 - _$_str_$_2)
_$_str_$_2:
        /*000b*/ 	.byte	0x5f, 0x5f, 0x43, 0x55, 0x44, 0x41, 0x5f, 0x50, 0x52, 0x45, 0x43, 0x5f, 0x53, 0x51, 0x52, 0x54
        /*001b*/ 	.byte	0x00
.L_1:


//--------------------- .nv.constant0.triton_poi_fused__native_batch_norm_legit_no_training_add_native_batch_norm_backward_relu_25 --------------------------
	.section	.nv.constant0.triton_poi_fused__native_batch_norm_legit_no_training_add_native_batch_norm_backward_relu_25,"a",@progbits
	.sectionflags	@""
	.align	4
.nv.constant0.triton_poi_fused__native_batch_norm_legit_no_training_add_native_batch_norm_backward_relu_25:
	.zero		620
